//
// Generated by NVIDIA NVVM Compiler
//
// Compiler Build ID: CL-36424714
// Cuda compilation tools, release 13.0, V13.0.88
// Based on NVVM 20.0.0
//

.version 9.0
.target sm_100
.address_size 64

	// .globl	_Z4ver2PfS_S_x
// _ZZ4ver2PfS_S_xE10sub_tile_M has been demoted
// _ZZ4ver2PfS_S_xE10sub_tile_N has been demoted

.visible .entry _Z4ver2PfS_S_x(
	.param .u64 .ptr .align 1 _Z4ver2PfS_S_x_param_0,
	.param .u64 .ptr .align 1 _Z4ver2PfS_S_x_param_1,
	.param .u64 .ptr .align 1 _Z4ver2PfS_S_x_param_2,
	.param .u64 _Z4ver2PfS_S_x_param_3
)
{
	.reg .pred 	%p<3>;
	.reg .b32 	%r<17>;
	.reg .b32 	%f<203>;
	.reg .b64 	%rd<47>;
	// demoted variable
	.shared .align 4 .b8 _ZZ4ver2PfS_S_xE10sub_tile_M[8192];
	// demoted variable
	.shared .align 4 .b8 _ZZ4ver2PfS_S_xE10sub_tile_N[8192];
	ld.param.u64 	%rd16, [_Z4ver2PfS_S_x_param_1];
	ld.param.u64 	%rd17, [_Z4ver2PfS_S_x_param_2];
	ld.param.u64 	%rd18, [_Z4ver2PfS_S_x_param_3];
	mov.u32 	%r7, %tid.x;
	cvt.u64.u32 	%rd1, %r7;
	mov.u32 	%r1, %tid.y;
	mov.u32 	%r2, %ctaid.x;
	mov.u32 	%r8, %ctaid.y;
	shl.b32 	%r9, %r8, 5;
	add.s32 	%r10, %r9, %r1;
	cvt.u64.u32 	%rd2, %r10;
	setp.lt.s64 	%p1, %rd18, 64;
	mov.f32 	%f202, 0f00000000;
	@%p1 bra 	$L__BB0_3;
	ld.param.u64 	%rd43, [_Z4ver2PfS_S_x_param_0];
	cvta.to.global.u64 	%rd19, %rd16;
	cvt.u64.u32 	%rd20, %r1;
	cvt.u32.u64 	%r11, %rd1;
	shl.b32 	%r12, %r1, 8;
	mov.u32 	%r13, _ZZ4ver2PfS_S_xE10sub_tile_M;
	add.s32 	%r3, %r13, %r12;
	shl.b32 	%r14, %r11, 2;
	add.s32 	%r4, %r3, %r14;
	shl.b32 	%r15, %r1, 7;
	mov.u32 	%r16, _ZZ4ver2PfS_S_xE10sub_tile_N;
	add.s32 	%r6, %r16, %r14;
	add.s32 	%r5, %r6, %r15;
	mul.lo.s64 	%rd21, %rd18, %rd20;
	shl.b64 	%rd22, %rd21, 2;
	add.s64 	%rd3, %rd19, %rd22;
	mul.wide.u32 	%rd23, %r2, 128;
	shl.b64 	%rd24, %rd1, 2;
	add.s64 	%rd45, %rd23, %rd24;
	shl.b64 	%rd5, %rd18, 8;
	mad.lo.s64 	%rd25, %rd18, %rd2, %rd1;
	shl.b64 	%rd26, %rd25, 2;
	cvta.to.global.u64 	%rd27, %rd43;
	add.s64 	%rd28, %rd26, %rd27;
	add.s64 	%rd44, %rd28, 128;
	add.s64 	%rd29, %rd20, 32;
	mul.lo.s64 	%rd30, %rd18, %rd29;
	shl.b64 	%rd31, %rd30, 2;
	add.s64 	%rd7, %rd19, %rd31;
	shr.s64 	%rd32, %rd18, 63;
	shr.u64 	%rd33, %rd32, 58;
	add.s64 	%rd34, %rd18, %rd33;
	shr.s64 	%rd46, %rd34, 6;
	mov.f32 	%f202, 0f00000000;
$L__BB0_2:
	ld.global.f32 	%f6, [%rd44+-128];
	st.shared.f32 	[%r4], %f6;
	ld.global.f32 	%f7, [%rd44];
	st.shared.f32 	[%r4+128], %f7;
	add.s64 	%rd35, %rd3, %rd45;
	ld.global.f32 	%f8, [%rd35];
	st.shared.f32 	[%r5], %f8;
	add.s64 	%rd36, %rd7, %rd45;
	ld.global.f32 	%f9, [%rd36];
	st.shared.f32 	[%r5+4096], %f9;
	bar.sync 	0;
	ld.shared.f32 	%f10, [%r3];
	ld.shared.f32 	%f11, [%r6];
	fma.rn.f32 	%f12, %f10, %f11, %f202;
	ld.shared.f32 	%f13, [%r3+4];
	ld.shared.f32 	%f14, [%r6+128];
	fma.rn.f32 	%f15, %f13, %f14, %f12;
	ld.shared.f32 	%f16, [%r3+8];
	ld.shared.f32 	%f17, [%r6+256];
	fma.rn.f32 	%f18, %f16, %f17, %f15;
	ld.shared.f32 	%f19, [%r3+12];
	ld.shared.f32 	%f20, [%r6+384];
	fma.rn.f32 	%f21, %f19, %f20, %f18;
	ld.shared.f32 	%f22, [%r3+16];
	ld.shared.f32 	%f23, [%r6+512];
	fma.rn.f32 	%f24, %f22, %f23, %f21;
	ld.shared.f32 	%f25, [%r3+20];
	ld.shared.f32 	%f26, [%r6+640];
	fma.rn.f32 	%f27, %f25, %f26, %f24;
	ld.shared.f32 	%f28, [%r3+24];
	ld.shared.f32 	%f29, [%r6+768];
	fma.rn.f32 	%f30, %f28, %f29, %f27;
	ld.shared.f32 	%f31, [%r3+28];
	ld.shared.f32 	%f32, [%r6+896];
	fma.rn.f32 	%f33, %f31, %f32, %f30;
	ld.shared.f32 	%f34, [%r3+32];
	ld.shared.f32 	%f35, [%r6+1024];
	fma.rn.f32 	%f36, %f34, %f35, %f33;
	ld.shared.f32 	%f37, [%r3+36];
	ld.shared.f32 	%f38, [%r6+1152];
	fma.rn.f32 	%f39, %f37, %f38, %f36;
	ld.shared.f32 	%f40, [%r3+40];
	ld.shared.f32 	%f41, [%r6+1280];
	fma.rn.f32 	%f42, %f40, %f41, %f39;
	ld.shared.f32 	%f43, [%r3+44];
	ld.shared.f32 	%f44, [%r6+1408];
	fma.rn.f32 	%f45, %f43, %f44, %f42;
	ld.shared.f32 	%f46, [%r3+48];
	ld.shared.f32 	%f47, [%r6+1536];
	fma.rn.f32 	%f48, %f46, %f47, %f45;
	ld.shared.f32 	%f49, [%r3+52];
	ld.shared.f32 	%f50, [%r6+1664];
	fma.rn.f32 	%f51, %f49, %f50, %f48;
	ld.shared.f32 	%f52, [%r3+56];
	ld.shared.f32 	%f53, [%r6+1792];
	fma.rn.f32 	%f54, %f52, %f53, %f51;
	ld.shared.f32 	%f55, [%r3+60];
	ld.shared.f32 	%f56, [%r6+1920];
	fma.rn.f32 	%f57, %f55, %f56, %f54;
	ld.shared.f32 	%f58, [%r3+64];
	ld.shared.f32 	%f59, [%r6+2048];
	fma.rn.f32 	%f60, %f58, %f59, %f57;
	ld.shared.f32 	%f61, [%r3+68];
	ld.shared.f32 	%f62, [%r6+2176];
	fma.rn.f32 	%f63, %f61, %f62, %f60;
	ld.shared.f32 	%f64, [%r3+72];
	ld.shared.f32 	%f65, [%r6+2304];
	fma.rn.f32 	%f66, %f64, %f65, %f63;
	ld.shared.f32 	%f67, [%r3+76];
	ld.shared.f32 	%f68, [%r6+2432];
	fma.rn.f32 	%f69, %f67, %f68, %f66;
	ld.shared.f32 	%f70, [%r3+80];
	ld.shared.f32 	%f71, [%r6+2560];
	fma.rn.f32 	%f72, %f70, %f71, %f69;
	ld.shared.f32 	%f73, [%r3+84];
	ld.shared.f32 	%f74, [%r6+2688];
	fma.rn.f32 	%f75, %f73, %f74, %f72;
	ld.shared.f32 	%f76, [%r3+88];
	ld.shared.f32 	%f77, [%r6+2816];
	fma.rn.f32 	%f78, %f76, %f77, %f75;
	ld.shared.f32 	%f79, [%r3+92];
	ld.shared.f32 	%f80, [%r6+2944];
	fma.rn.f32 	%f81, %f79, %f80, %f78;
	ld.shared.f32 	%f82, [%r3+96];
	ld.shared.f32 	%f83, [%r6+3072];
	fma.rn.f32 	%f84, %f82, %f83, %f81;
	ld.shared.f32 	%f85, [%r3+100];
	ld.shared.f32 	%f86, [%r6+3200];
	fma.rn.f32 	%f87, %f85, %f86, %f84;
	ld.shared.f32 	%f88, [%r3+104];
	ld.shared.f32 	%f89, [%r6+3328];
	fma.rn.f32 	%f90, %f88, %f89, %f87;
	ld.shared.f32 	%f91, [%r3+108];
	ld.shared.f32 	%f92, [%r6+3456];
	fma.rn.f32 	%f93, %f91, %f92, %f90;
	ld.shared.f32 	%f94, [%r3+112];
	ld.shared.f32 	%f95, [%r6+3584];
	fma.rn.f32 	%f96, %f94, %f95, %f93;
	ld.shared.f32 	%f97, [%r3+116];
	ld.shared.f32 	%f98, [%r6+3712];
	fma.rn.f32 	%f99, %f97, %f98, %f96;
	ld.shared.f32 	%f100, [%r3+120];
	ld.shared.f32 	%f101, [%r6+3840];
	fma.rn.f32 	%f102, %f100, %f101, %f99;
	ld.shared.f32 	%f103, [%r3+124];
	ld.shared.f32 	%f104, [%r6+3968];
	fma.rn.f32 	%f105, %f103, %f104, %f102;
	ld.shared.f32 	%f106, [%r3+128];
	ld.shared.f32 	%f107, [%r6+4096];
	fma.rn.f32 	%f108, %f106, %f107, %f105;
	ld.shared.f32 	%f109, [%r3+132];
	ld.shared.f32 	%f110, [%r6+4224];
	fma.rn.f32 	%f111, %f109, %f110, %f108;
	ld.shared.f32 	%f112, [%r3+136];
	ld.shared.f32 	%f113, [%r6+4352];
	fma.rn.f32 	%f114, %f112, %f113, %f111;
	ld.shared.f32 	%f115, [%r3+140];
	ld.shared.f32 	%f116, [%r6+4480];
	fma.rn.f32 	%f117, %f115, %f116, %f114;
	ld.shared.f32 	%f118, [%r3+144];
	ld.shared.f32 	%f119, [%r6+4608];
	fma.rn.f32 	%f120, %f118, %f119, %f117;
	ld.shared.f32 	%f121, [%r3+148];
	ld.shared.f32 	%f122, [%r6+4736];
	fma.rn.f32 	%f123, %f121, %f122, %f120;
	ld.shared.f32 	%f124, [%r3+152];
	ld.shared.f32 	%f125, [%r6+4864];
	fma.rn.f32 	%f126, %f124, %f125, %f123;
	ld.shared.f32 	%f127, [%r3+156];
	ld.shared.f32 	%f128, [%r6+4992];
	fma.rn.f32 	%f129, %f127, %f128, %f126;
	ld.shared.f32 	%f130, [%r3+160];
	ld.shared.f32 	%f131, [%r6+5120];
	fma.rn.f32 	%f132, %f130, %f131, %f129;
	ld.shared.f32 	%f133, [%r3+164];
	ld.shared.f32 	%f134, [%r6+5248];
	fma.rn.f32 	%f135, %f133, %f134, %f132;
	ld.shared.f32 	%f136, [%r3+168];
	ld.shared.f32 	%f137, [%r6+5376];
	fma.rn.f32 	%f138, %f136, %f137, %f135;
	ld.shared.f32 	%f139, [%r3+172];
	ld.shared.f32 	%f140, [%r6+5504];
	fma.rn.f32 	%f141, %f139, %f140, %f138;
	ld.shared.f32 	%f142, [%r3+176];
	ld.shared.f32 	%f143, [%r6+5632];
	fma.rn.f32 	%f144, %f142, %f143, %f141;
	ld.shared.f32 	%f145, [%r3+180];
	ld.shared.f32 	%f146, [%r6+5760];
	fma.rn.f32 	%f147, %f145, %f146, %f144;
	ld.shared.f32 	%f148, [%r3+184];
	ld.shared.f32 	%f149, [%r6+5888];
	fma.rn.f32 	%f150, %f148, %f149, %f147;
	ld.shared.f32 	%f151, [%r3+188];
	ld.shared.f32 	%f152, [%r6+6016];
	fma.rn.f32 	%f153, %f151, %f152, %f150;
	ld.shared.f32 	%f154, [%r3+192];
	ld.shared.f32 	%f155, [%r6+6144];
	fma.rn.f32 	%f156, %f154, %f155, %f153;
	ld.shared.f32 	%f157, [%r3+196];
	ld.shared.f32 	%f158, [%r6+6272];
	fma.rn.f32 	%f159, %f157, %f158, %f156;
	ld.shared.f32 	%f160, [%r3+200];
	ld.shared.f32 	%f161, [%r6+6400];
	fma.rn.f32 	%f162, %f160, %f161, %f159;
	ld.shared.f32 	%f163, [%r3+204];
	ld.shared.f32 	%f164, [%r6+6528];
	fma.rn.f32 	%f165, %f163, %f164, %f162;
	ld.shared.f32 	%f166, [%r3+208];
	ld.shared.f32 	%f167, [%r6+6656];
	fma.rn.f32 	%f168, %f166, %f167, %f165;
	ld.shared.f32 	%f169, [%r3+212];
	ld.shared.f32 	%f170, [%r6+6784];
	fma.rn.f32 	%f171, %f169, %f170, %f168;
	ld.shared.f32 	%f172, [%r3+216];
	ld.shared.f32 	%f173, [%r6+6912];
	fma.rn.f32 	%f174, %f172, %f173, %f171;
	ld.shared.f32 	%f175, [%r3+220];
	ld.shared.f32 	%f176, [%r6+7040];
	fma.rn.f32 	%f177, %f175, %f176, %f174;
	ld.shared.f32 	%f178, [%r3+224];
	ld.shared.f32 	%f179, [%r6+7168];
	fma.rn.f32 	%f180, %f178, %f179, %f177;
	ld.shared.f32 	%f181, [%r3+228];
	ld.shared.f32 	%f182, [%r6+7296];
	fma.rn.f32 	%f183, %f181, %f182, %f180;
	ld.shared.f32 	%f184, [%r3+232];
	ld.shared.f32 	%f185, [%r6+7424];
	fma.rn.f32 	%f186, %f184, %f185, %f183;
	ld.shared.f32 	%f187, [%r3+236];
	ld.shared.f32 	%f188, [%r6+7552];
	fma.rn.f32 	%f189, %f187, %f188, %f186;
	ld.shared.f32 	%f190, [%r3+240];
	ld.shared.f32 	%f191, [%r6+7680];
	fma.rn.f32 	%f192, %f190, %f191, %f189;
	ld.shared.f32 	%f193, [%r3+244];
	ld.shared.f32 	%f194, [%r6+7808];
	fma.rn.f32 	%f195, %f193, %f194, %f192;
	ld.shared.f32 	%f196, [%r3+248];
	ld.shared.f32 	%f197, [%r6+7936];
	fma.rn.f32 	%f198, %f196, %f197, %f195;
	ld.shared.f32 	%f199, [%r3+252];
	ld.shared.f32 	%f200, [%r6+8064];
	fma.rn.f32 	%f202, %f199, %f200, %f198;
	bar.sync 	0;
	add.s64 	%rd46, %rd46, -1;
	add.s64 	%rd45, %rd45, %rd5;
	add.s64 	%rd44, %rd44, 256;
	setp.ne.s64 	%p2, %rd46, 0;
	@%p2 bra 	$L__BB0_2;
$L__BB0_3:
	cvta.to.global.u64 	%rd37, %rd17;
	mul.wide.u32 	%rd38, %r2, 32;
	add.s64 	%rd39, %rd38, %rd1;
	mad.lo.s64 	%rd40, %rd18, %rd2, %rd39;
	shl.b64 	%rd41, %rd40, 2;
	add.s64 	%rd42, %rd37, %rd41;
	st.global.f32 	[%rd42], %f202;
	ret;

}


// ===== COMPILED SASS (sm_100) =====

	.target	sm_100

	.elftype	@"ET_EXEC"


//--------------------- .note.nv.tkinfo           --------------------------
	.section	.note.nv.tkinfo,"",@"SHT_NOTE"
	.sectionflags	@"SHF_NOTE_NV_TKINFO"
	.tkinfo
        /*0018*/ 	.word	0x00000002
        /*0030*/ 	.string	""
        /*0030*/ 	.string	"ptxas"
        /*0030*/ 	.string	"Cuda compilation tools, release 13.0, V13.0.88"
        /*0030*/ 	.string	"Build cuda_13.0.r13.0/compiler.36424714_0"
        /*0030*/ 	.string	"-arch sm_100 -m 64 "



//--------------------- .note.nv.cuinfo           --------------------------
	.section	.note.nv.cuinfo,"",@"SHT_NOTE"
	.sectionflags	@"SHF_NOTE_NV_CUINFO"
        /*0018*/ 	.short	0x0002
        /*001a*/ 	.short	0x0064
        /*001c*/ 	.short	0x0082
	.zero		2


//--------------------- .nv.info                  --------------------------
	.section	.nv.info,"",@"SHT_CUDA_INFO"
	.align	4


	//----- nvinfo : EIATTR_REGCOUNT
	.align		4
        /*0000*/ 	.byte	0x04, 0x2f
        /*0002*/ 	.short	(.L_1 - .L_0)
	.align		4
.L_0:
        /*0004*/ 	.word	index@(_Z4ver2PfS_S_x)
        /*0008*/ 	.word	0x00000028


	//----- nvinfo : EIATTR_FRAME_SIZE
	.align		4
.L_1:
        /*000c*/ 	.byte	0x04, 0x11
        /*000e*/ 	.short	(.L_3 - .L_2)
	.align		4
.L_2:
        /*0010*/ 	.word	index@(_Z4ver2PfS_S_x)
        /*0014*/ 	.word	0x00000000


	//----- nvinfo : EIATTR_MIN_STACK_SIZE
	.align		4
.L_3:
        /*0018*/ 	.byte	0x04, 0x12
        /*001a*/ 	.short	(.L_5 - .L_4)
	.align		4
.L_4:
        /*001c*/ 	.word	index@(_Z4ver2PfS_S_x)
        /*0020*/ 	.word	0x00000000
.L_5:


//--------------------- .nv.compat                --------------------------
	.section	.nv.compat,"",@"SHT_CUDA_COMPAT_INFO"
	.align	4
        /*0000*/ 	.byte	0x02, 0x09, 0x00, 0x00, 0x02, 0x02, 0x01, 0x00, 0x02, 0x05, 0x05, 0x00, 0x03, 0x07, 0x01, 0x01
        /*0010*/ 	.byte	0x02, 0x03, 0x00, 0x00, 0x02, 0x06, 0x01, 0x00, 0x04, 0x0b, 0x08, 0x00, 0x09, 0x00, 0x00, 0x00
        /*0020*/ 	.byte	0x00, 0x00, 0x00, 0x00


//--------------------- .nv.info._Z4ver2PfS_S_x   --------------------------
	.section	.nv.info._Z4ver2PfS_S_x,"",@"SHT_CUDA_INFO"
	.sectionflags	@""
	.align	4


	//----- nvinfo : EIATTR_CUDA_API_VERSION
	.align		4
        /*0000*/ 	.byte	0x04, 0x37
        /*0002*/ 	.short	(.L_7 - .L_6)
.L_6:
        /*0004*/ 	.word	0x00000082


	//----- nvinfo : EIATTR_KPARAM_INFO
	.align		4
.L_7:
        /*0008*/ 	.byte	0x04, 0x17
        /*000a*/ 	.short	(.L_9 - .L_8)
.L_8:
        /*000c*/ 	.word	0x00000000
        /*0010*/ 	.short	0x0003
        /*0012*/ 	.short	0x0018
        /*0014*/ 	.byte	0x00, 0xf0, 0x21, 0x00


	//----- nvinfo : EIATTR_KPARAM_INFO
	.align		4
.L_9:
        /*0018*/ 	.byte	0x04, 0x17
        /*001a*/ 	.short	(.L_11 - .L_10)
.L_10:
        /*001c*/ 	.word	0x00000000
        /*0020*/ 	.short	0x0002
        /*0022*/ 	.short	0x0010
        /*0024*/ 	.byte	0x00, 0xf5, 0x21, 0x00


	//----- nvinfo : EIATTR_KPARAM_INFO
	.align		4
.L_11:
        /*0028*/ 	.byte	0x04, 0x17
        /*002a*/ 	.short	(.L_13 - .L_12)
.L_12:
        /*002c*/ 	.word	0x00000000
        /*0030*/ 	.short	0x0001
        /*0032*/ 	.short	0x0008
        /*0034*/ 	.byte	0x00, 0xf5, 0x21, 0x00


	//----- nvinfo : EIATTR_KPARAM_INFO
	.align		4
.L_13:
        /*0038*/ 	.byte	0x04, 0x17
        /*003a*/ 	.short	(.L_15 - .L_14)
.L_14:
        /*003c*/ 	.word	0x00000000
        /*0040*/ 	.short	0x0000
        /*0042*/ 	.short	0x0000
        /*0044*/ 	.byte	0x00, 0xf5, 0x21, 0x00


	//----- nvinfo : EIATTR_SPARSE_MMA_MASK
	.align		4
.L_15:
        /*0048*/ 	.byte	0x03, 0x50
        /*004a*/ 	.short	0x0000


	//----- nvinfo : EIATTR_MAXREG_COUNT
	.align		4
        /*004c*/ 	.byte	0x03, 0x1b
        /*004e*/ 	.short	0x00ff


	//----- nvinfo : EIATTR_NUM_BARRIERS
	.align		4
        /*0050*/ 	.byte	0x02, 0x4c
        /*0052*/ 	.byte	0x01
	.zero		1


	//----- nvinfo : EIATTR_MERCURY_ISA_VERSION
	.align		4
        /*0054*/ 	.byte	0x03, 0x5f
        /*0056*/ 	.short	0x0101


	//----- nvinfo : EIATTR_VRC_CTA_INIT_COUNT
	.align		4
        /*0058*/ 	.byte	0x02, 0x4a
	.zero		1
	.zero		1


	//----- nvinfo : EIATTR_EXIT_INSTR_OFFSETS
	.align		4
        /*005c*/ 	.byte	0x04, 0x1c
        /*005e*/ 	.short	(.L_17 - .L_16)


	//   ....[0]....
.L_16:
        /*0060*/ 	.word	0x00000e10


	//----- nvinfo : EIATTR_CBANK_PARAM_SIZE
	.align		4
.L_17:
        /*0064*/ 	.byte	0x03, 0x19
        /*0066*/ 	.short	0x0020


	//----- nvinfo : EIATTR_PARAM_CBANK
	.align		4
        /*0068*/ 	.byte	0x04, 0x0a
        /*006a*/ 	.short	(.L_19 - .L_18)
	.align		4
.L_18:
        /*006c*/ 	.word	index@(.nv.constant0._Z4ver2PfS_S_x)
        /*0070*/ 	.short	0x0380
        /*0072*/ 	.short	0x0020


	//----- nvinfo : EIATTR_SW_WAR
	.align		4
.L_19:
        /*0074*/ 	.byte	0x04, 0x36
        /*0076*/ 	.short	(.L_21 - .L_20)
.L_20:
        /*0078*/ 	.word	0x00000008
.L_21:


//--------------------- .nv.callgraph             --------------------------
	.section	.nv.callgraph,"",@"SHT_CUDA_CALLGRAPH"
	.align	4
	.sectionentsize	8
	.align		4
        /*0000*/ 	.word	0x00000000
	.align		4
        /*0004*/ 	.word	0xffffffff
	.align		4
        /*0008*/ 	.word	0x00000000
	.align		4
        /*000c*/ 	.word	0xfffffffe
	.align		4
        /*0010*/ 	.word	0x00000000
	.align		4
        /*0014*/ 	.word	0xfffffffd
	.align		4
        /*0018*/ 	.word	0x00000000
	.align		4
        /*001c*/ 	.word	0xfffffffc


//--------------------- .text._Z4ver2PfS_S_x      --------------------------
	.section	.text._Z4ver2PfS_S_x,"ax",@progbits
	.align	128
        .global         _Z4ver2PfS_S_x
        .type           _Z4ver2PfS_S_x,@function
        .size           _Z4ver2PfS_S_x,(.L_x_3 - _Z4ver2PfS_S_x)
        .other          _Z4ver2PfS_S_x,@"STO_CUDA_ENTRY STV_DEFAULT"
_Z4ver2PfS_S_x:
.text._Z4ver2PfS_S_x:
[----:B------:R-:W-:Y:S08]  /*0000*/  LDC R1, c[0x0][0x37c] ;  /* 0x0000df00ff017b82 */ /* 0x000ff00000000800 */
[----:B------:R-:W0:Y:S01]  /*0010*/  LDC.64 R6, c[0x0][0x398] ;  /* 0x0000e600ff067b82 */ /* 0x000e220000000a00 */
[----:B------:R-:W1:Y:S01]  /*0020*/  S2R R21, SR_TID.Y ;  /* 0x0000000000157919 */ /* 0x000e620000002200 */
[----:B------:R-:W2:Y:S01]  /*0030*/  LDCU.64 UR8, c[0x0][0x358] ;  /* 0x00006b00ff0877ac */ /* 0x000ea20008000a00 */
[----:B------:R-:W-:Y:S01]  /*0040*/  HFMA2 R31, -RZ, RZ, 0, 0 ;  /* 0x00000000ff1f7431 */ /* 0x000fe200000001ff */
[----:B------:R-:W-:Y:S01]  /*0050*/  MOV R29, RZ ;  /* 0x000000ff001d7202 */ /* 0x000fe20000000f00 */
[----:B------:R-:W1:Y:S01]  /*0060*/  S2R R0, SR_CTAID.Y ;  /* 0x0000000000007919 */ /* 0x000e620000002600 */
[----:B------:R-:W3:Y:S01]  /*0070*/  S2R R28, SR_TID.X ;  /* 0x00000000001c7919 */ /* 0x000ee20000002100 */
[----:B------:R-:W4:Y:S01]  /*0080*/  S2R R20, SR_CTAID.X ;  /* 0x0000000000147919 */ /* 0x000f220000002500 */
[----:B0-----:R-:W-:-:S04]  /*0090*/  ISETP.GE.U32.AND P0, PT, R6, 0x40, PT ;  /* 0x000000400600780c */ /* 0x001fc80003f06070 */
[----:B------:R-:W-:Y:S02]  /*00a0*/  ISETP.GE.AND.EX P0, PT, R7, RZ, PT, P0 ;  /* 0x000000ff0700720c */ /* 0x000fe40003f06300 */
[----:B-1----:R-:W-:-:S11]  /*00b0*/  LEA R25, R0, R21, 0x5 ;  /* 0x0000001500197211 */ /* 0x002fd600078e28ff */
[----:B--234-:R-:W-:Y:S05]  /*00c0*/  @!P0 BRA `(.L_x_0) ;  /* 0x0000000c00348947 */ /* 0x01cfea0003800000 */
[----:B------:R-:W0:Y:S01]  /*00d0*/  S2UR UR6, SR_CgaCtaId ;  /* 0x00000000000679c3 */ /* 0x000e220000008800 */
[----:B------:R-:W1:Y:S01]  /*00e0*/  LDCU.128 UR12, c[0x0][0x380] ;  /* 0x00007000ff0c77ac */ /* 0x000e620008000c00 */
[C---:B------:R-:W-:Y:S01]  /*00f0*/  IADD3 R10, P0, PT, R21.reuse, 0x20, RZ ;  /* 0x00000020150a7810 */ /* 0x040fe20007f1e0ff */
[-C--:B------:R-:W-:Y:S01]  /*0100*/  IMAD.WIDE.U32 R2, R21, R6.reuse, RZ ;  /* 0x0000000615027225 */ /* 0x080fe200078e00ff */
[----:B------:R-:W-:Y:S01]  /*0110*/  SHF.R.S32.HI R19, RZ, 0x1f, R7 ;  /* 0x0000001fff137819 */ /* 0x000fe20000011407 */
[----:B------:R-:W-:Y:S01]  /*0120*/  UMOV UR4, 0x400 ;  /* 0x0000040000047882 */ /* 0x000fe20000000000 */
[----:B------:R-:W-:Y:S01]  /*0130*/  IADD3.X R5, PT, PT, RZ, RZ, RZ, P0, !PT ;  /* 0x000000ffff057210 */ /* 0x000fe200007fe4ff */
[-C--:B------:R-:W-:Y:S01]  /*0140*/  IMAD.WIDE.U32 R8, R25, R6.reuse, R28 ;  /* 0x0000000619087225 */ /* 0x080fe200078e001c */
[----:B------:R-:W-:Y:S01]  /*0150*/  UIADD3 UR5, UPT, UPT, UR4, 0x2000, URZ ;  /* 0x0000200004057890 */ /* 0x000fe2000fffe0ff */
[----:B------:R-:W-:Y:S02]  /*0160*/  SHF.L.U32 R16, R28, 0x2, RZ ;  /* 0x000000021c107819 */ /* 0x000fe400000006ff */
[-C--:B------:R-:W-:Y:S01]  /*0170*/  IMAD R11, R21, R7.reuse, R3 ;  /* 0x00000007150b7224 */ /* 0x080fe200078e0203 */
[----:B------:R-:W-:Y:S01]  /*0180*/  SHF.R.U32.HI R17, RZ, 0x1e, R28 ;  /* 0x0000001eff117819 */ /* 0x000fe2000001161c */
[----:B------:R-:W-:Y:S01]  /*0190*/  IMAD R3, R25, R7, R9 ;  /* 0x0000000719037224 */ /* 0x000fe200078e0209 */
[----:B------:R-:W-:Y:S01]  /*01a0*/  MOV R31, RZ ;  /* 0x000000ff001f7202 */ /* 0x000fe20000000f00 */
[----:B------:R-:W-:-:S02]  /*01b0*/  IMAD R9, R5, R6, RZ ;  /* 0x0000000605097224 */ /* 0x000fc400078e02ff */
[----:B------:R-:W-:Y:S01]  /*01c0*/  IMAD.WIDE.U32 R4, R10, R6, RZ ;  /* 0x000000060a047225 */ /* 0x000fe200078e00ff */
[----:B-1----:R-:W-:Y:S02]  /*01d0*/  LEA R26, P1, R8, UR12, 0x2 ;  /* 0x0000000c081a7c11 */ /* 0x002fe4000f8210ff */
[----:B------:R-:W-:Y:S01]  /*01e0*/  LEA R0, P0, R2, UR14, 0x2 ;  /* 0x0000000e02007c11 */ /* 0x000fe2000f8010ff */
[----:B------:R-:W-:Y:S01]  /*01f0*/  IMAD R9, R10, R7, R9 ;  /* 0x000000070a097224 */ /* 0x000fe200078e0209 */
[----:B------:R-:W-:Y:S01]  /*0200*/  LEA.HI.X R8, R8, UR13, R3, 0x2, P1 ;  /* 0x0000000d08087c11 */ /* 0x000fe200088f1403 */
[----:B0-----:R-:W-:Y:S01]  /*0210*/  ULEA UR4, UR6, UR4, 0x18 ;  /* 0x0000000406047291 */ /* 0x001fe2000f8ec0ff */
[----:B------:R-:W-:Y:S01]  /*0220*/  LEA.HI.X R2, R2, UR15, R11, 0x2, P0 ;  /* 0x0000000f02027c11 */ /* 0x000fe200080f140b */
[----:B------:R-:W-:Y:S01]  /*0230*/  ULEA UR5, UR6, UR5, 0x18 ;  /* 0x0000000506057291 */ /* 0x000fe2000f8ec0ff */
[----:B------:R-:W-:Y:S01]  /*0240*/  LEA R3, P0, R4, UR14, 0x2 ;  /* 0x0000000e04037c11 */ /* 0x000fe2000f8010ff */
[----:B------:R-:W-:Y:S01]  /*0250*/  IMAD.WIDE.U32 R16, R20, 0x80, R16 ;  /* 0x0000008014107825 */ /* 0x000fe200078e0010 */
[----:B------:R-:W-:-:S02]  /*0260*/  IADD3 R5, PT, PT, R5, R9, RZ ;  /* 0x0000000905057210 */ /* 0x000fc40007ffe0ff */
[----:B------:R-:W-:Y:S02]  /*0270*/  LEA.HI R19, P1, R19, R6, RZ, 0x6 ;  /* 0x0000000613137211 */ /* 0x000fe400078330ff */
[----:B------:R-:W-:Y:S02]  /*0280*/  LEA.HI.X R4, R4, UR15, R5, 0x2, P0 ;  /* 0x0000000f04047c11 */ /* 0x000fe400080f1405 */
[----:B------:R-:W-:Y:S02]  /*0290*/  IADD3.X R18, PT, PT, RZ, R7, RZ, P1, !PT ;  /* 0x00000007ff127210 */ /* 0x000fe40000ffe4ff */
[----:B------:R-:W-:Y:S02]  /*02a0*/  IADD3 R26, P0, PT, R26, 0x80, RZ ;  /* 0x000000801a1a7810 */ /* 0x000fe40007f1e0ff */
[----:B------:R-:W-:Y:S02]  /*02b0*/  LEA R24, R21, UR4, 0x8 ;  /* 0x0000000415187c11 */ /* 0x000fe4000f8e40ff */
[----:B------:R-:W-:-:S02]  /*02c0*/  LEA R22, R28, UR5, 0x2 ;  /* 0x000000051c167c11 */ /* 0x000fc4000f8e10ff */
[--C-:B------:R-:W-:Y:S02]  /*02d0*/  SHF.R.S64 R19, R19, 0x6, R18.reuse ;  /* 0x0000000613137819 */ /* 0x100fe40000001012 */
[----:B------:R-:W-:Y:S02]  /*02e0*/  SHF.L.U64.HI R5, R6, 0x8, R7 ;  /* 0x0000000806057819 */ /* 0x000fe40000010207 */
[----:B------:R-:W-:Y:S02]  /*02f0*/  IADD3.X R27, PT, PT, RZ, R8, RZ, P0, !PT ;  /* 0x00000008ff1b7210 */ /* 0x000fe400007fe4ff */
[----:B------:R-:W-:Y:S02]  /*0300*/  LEA R23, R28, R24, 0x2 ;  /* 0x000000181c177211 */ /* 0x000fe400078e10ff */
[----:B------:R-:W-:Y:S02]  /*0310*/  SHF.R.S32.HI R18, RZ, 0x6, R18 ;  /* 0x00000006ff127819 */ /* 0x000fe40000011412 */
[----:B------:R-:W-:-:S07]  /*0320*/  LEA R21, R21, R22, 0x7 ;  /* 0x0000001615157211 */ /* 0x000fce00078e38ff */
.L_x_1:
[C---:B------:R-:W-:Y:S01]  /*0330*/  IADD3 R10, P0, PT, R16.reuse, R0, RZ ;  /* 0x00000000100a7210 */ /* 0x040fe20007f1e0ff */
[----:B------:R-:W2:Y:S01]  /*0340*/  LDG.E R30, desc[UR8][R26.64+-0x80] ;  /* 0xffff80081a1e7981 */ /* 0x000ea2000c1e1900 */
[----:B------:R-:W-:Y:S02]  /*0350*/  IADD3 R8, P1, PT, R16, R3, RZ ;  /* 0x0000000310087210 */ /* 0x000fe40007f3e0ff */
[C---:B------:R-:W-:Y:S01]  /*0360*/  IADD3.X R11, PT, PT, R17.reuse, R2, RZ, P0, !PT ;  /* 0x00000002110b7210 */ /* 0x040fe200007fe4ff */
[----:B------:R-:W3:Y:S01]  /*0370*/  LDG.E R34, desc[UR8][R26.64] ;  /* 0x000000081a227981 */ /* 0x000ee2000c1e1900 */
[----:B------:R-:W-:-:S03]  /*0380*/  IADD3.X R9, PT, PT, R17, R4, RZ, P1, !PT ;  /* 0x0000000411097210 */ /* 0x000fc60000ffe4ff */
[----:B------:R-:W4:Y:S04]  /*0390*/  LDG.E R36, desc[UR8][R10.64] ;  /* 0x000000080a247981 */ /* 0x000f28000c1e1900 */
[----:B------:R-:W5:Y:S04]  /*03a0*/  LDG.E R35, desc[UR8][R8.64] ;  /* 0x0000000808237981 */ /* 0x000f68000c1e1900 */
[----:B--2---:R-:W-:Y:S04]  /*03b0*/  STS [R23], R30 ;  /* 0x0000001e17007388 */ /* 0x004fe80000000800 */
[----:B---3--:R-:W-:Y:S04]  /*03c0*/  STS [R23+0x80], R34 ;  /* 0x0000802217007388 */ /* 0x008fe80000000800 */
[----:B----4-:R-:W-:Y:S04]  /*03d0*/  STS [R21], R36 ;  /* 0x0000002415007388 */ /* 0x010fe80000000800 */
[----:B-----5:R-:W-:Y:S01]  /*03e0*/  STS [R21+0x1000], R35 ;  /* 0x0010002315007388 */ /* 0x020fe20000000800 */
[----:B------:R-:W-:Y:S06]  /*03f0*/  BAR.SYNC.DEFER_BLOCKING 0x0 ;  /* 0x0000000000007b1d */ /* 0x000fec0000010000 */
[----:B------:R-:W-:Y:S04]  /*0400*/  LDS R37, [R22] ;  /* 0x0000000016257984 */ /* 0x000fe80000000800 */
[----:B------:R-:W0:Y:S04]  /*0410*/  LDS.128 R12, [R24] ;  /* 0x00000000180c7984 */ /* 0x000e280000000c00 */
[----:B------:R-:W1:Y:S04]  /*0420*/  LDS R35, [R22+0x80] ;  /* 0x0000800016237984 */ /* 0x000e680000000800 */
[----:B------:R-:W2:Y:S04]  /*0430*/  LDS R33, [R22+0x100] ;  /* 0x0001000016217984 */ /* 0x000ea80000000800 */
[----:B------:R-:W3:Y:S04]  /*0440*/  LDS R32, [R22+0x180] ;  /* 0x0001800016207984 */ /* 0x000ee80000000800 */
[----:B------:R-:W-:Y:S04]  /*0450*/  LDS.128 R8, [R24+0x10] ;  /* 0x0000100018087984 */ /* 0x000fe80000000c00 */
[----:B------:R-:W-:Y:S01]  /*0460*/  LDS R30, [R22+0x280] ;  /* 0x00028000161e7984 */ /* 0x000fe20000000800 */
[----:B0-----:R-:W-:-:S03]  /*0470*/  FFMA R12, R12, R37, R31 ;  /* 0x000000250c0c7223 */ /* 0x001fc6000000001f */
[----:B------:R-:W0:Y:S01]  /*0480*/  LDS R31, [R22+0x200] ;  /* 0x00020000161f7984 */ /* 0x000e220000000800 */
[----:B-1----:R-:W-:-:S04]  /*0490*/  FFMA R12, R35, R13, R12 ;  /* 0x0000000d230c7223 */ /* 0x002fc8000000000c */
[----:B--2---:R-:W-:Y:S02]  /*04a0*/  FFMA R13, R33, R14, R12 ;  /* 0x0000000e210d7223 */ /* 0x004fe4000000000c */
[----:B------:R-:W1:Y:S02]  /*04b0*/  LDS R33, [R22+0x300] ;  /* 0x0003000016217984 */ /* 0x000e640000000800 */
[----:B---3--:R-:W-:Y:S02]  /*04c0*/  FFMA R13, R32, R15, R13 ;  /* 0x0000000f200d7223 */ /* 0x008fe4000000000d */
[----:B------:R-:W2:Y:S02]  /*04d0*/  LDS R32, [R22+0x380] ;  /* 0x0003800016207984 */ /* 0x000ea40000000800 */
[----:B0-----:R-:W-:Y:S02]  /*04e0*/  FFMA R35, R8, R31, R13 ;  /* 0x0000001f08237223 */ /* 0x001fe4000000000d */
[----:B------:R-:W-:Y:S04]  /*04f0*/  LDS R31, [R22+0x400] ;  /* 0x00040000161f7984 */ /* 0x000fe80000000800 */
[----:B------:R-:W0:Y:S01]  /*0500*/  LDS.128 R12, [R24+0x20] ;  /* 0x00002000180c7984 */ /* 0x000e220000000c00 */
[----:B------:R-:W-:-:S03]  /*0510*/  FFMA R8, R30, R9, R35 ;  /* 0x000000091e087223 */ /* 0x000fc60000000023 */
[----:B------:R-:W3:Y:S01]  /*0520*/  LDS R30, [R22+0x480] ;  /* 0x00048000161e7984 */ /* 0x000ee20000000800 */
[----:B-1----:R-:W-:-:S03]  /*0530*/  FFMA R9, R33, R10, R8 ;  /* 0x0000000a21097223 */ /* 0x002fc60000000008 */
[----:B------:R-:W1:Y:S01]  /*0540*/  LDS R33, [R22+0x500] ;  /* 0x0005000016217984 */ /* 0x000e620000000800 */
[----:B--2---:R-:W-:-:S03]  /*0550*/  FFMA R9, R32, R11, R9 ;  /* 0x0000000b20097223 */ /* 0x004fc60000000009 */
[----:B------:R-:W2:Y:S01]  /*0560*/  LDS R32, [R22+0x580] ;  /* 0x0005800016207984 */ /* 0x000ea20000000800 */
[----:B0-----:R-:W-:-:S03]  /*0570*/  FFMA R35, R12, R31, R9 ;  /* 0x0000001f0c237223 */ /* 0x001fc60000000009 */
[----:B------:R-:W-:Y:S04]  /*0580*/  LDS R31, [R22+0x600] ;  /* 0x00060000161f7984 */ /* 0x000fe80000000800 */
[----:B------:R-:W0:Y:S01]  /*0590*/  LDS.128 R8, [R24+0x30] ;  /* 0x0000300018087984 */ /* 0x000e220000000c00 */
[----:B---3--:R-:W-:-:S03]  /*05a0*/  FFMA R12, R30, R13, R35 ;  /* 0x0000000d1e0c7223 */ /* 0x008fc60000000023 */
        /* <DEDUP_REMOVED lines=97> */
[----:B------:R-:W0:Y:S04]  /*0bc0*/  LDS.128 R12, [R24+0xe0] ;  /* 0x0000e000180c7984 */ /* 0x000e280000000c00 */
[----:B------:R-:W4:Y:S01]  /*0bd0*/  LDS R8, [R22+0x1c80] ;  /* 0x001c800016087984 */ /* 0x000f220000000800 */
[----:B---3--:R-:W-:-:S03]  /*0be0*/  FFMA R30, R30, R9, R35 ;  /* 0x000000091e1e7223 */ /* 0x008fc60000000023 */
[----:B------:R-:W-:Y:S01]  /*0bf0*/  LDS R35, [R22+0x1e80] ;  /* 0x001e800016237984 */ /* 0x000fe20000000800 */
[----:B-1----:R-:W-:-:S03]  /*0c00*/  FFMA R33, R33, R10, R30 ;  /* 0x0000000a21217223 */ /* 0x002fc6000000001e */
[----:B------:R-:W-:Y:S01]  /*0c10*/  LDS R30, [R22+0x1f80] ;  /* 0x001f8000161e7984 */ /* 0x000fe20000000800 */
[----:B--2---:R-:W-:-:S03]  /*0c20*/  FFMA R11, R32, R11, R33 ;  /* 0x0000000b200b7223 */ /* 0x004fc60000000021 */
[----:B------:R-:W1:Y:S01]  /*0c30*/  LDS R33, [R22+0x1d00] ;  /* 0x001d000016217984 */ /* 0x000e620000000800 */
[----:B0-----:R-:W-:-:S03]  /*0c40*/  FFMA R11, R12, R31, R11 ;  /* 0x0000001f0c0b7223 */ /* 0x001fc6000000000b */
[----:B------:R-:W0:Y:S01]  /*0c50*/  LDS R12, [R22+0x1d80] ;  /* 0x001d8000160c7984 */ /* 0x000e220000000800 */
[----:B----4-:R-:W-:-:S03]  /*0c60*/  FFMA R32, R8, R13, R11 ;  /* 0x0000000d08207223 */ /* 0x010fc6000000000b */
[----:B------:R-:W-:Y:S04]  /*0c70*/  LDS R31, [R22+0x1e00] ;  /* 0x001e0000161f7984 */ /* 0x000fe80000000800 */
[----:B------:R-:W2:Y:S04]  /*0c80*/  LDS.128 R8, [R24+0xf0] ;  /* 0x0000f00018087984 */ /* 0x000ea80000000c00 */
[----:B------:R-:W3:Y:S01]  /*0c90*/  LDS R13, [R22+0x1f00] ;  /* 0x001f0000160d7984 */ /* 0x000ee20000000800 */
[----:B------:R-:W-:Y:S01]  /*0ca0*/  BAR.SYNC.DEFER_BLOCKING 0x0 ;  /* 0x0000000000007b1d */ /* 0x000fe20000010000 */
[----:B------:R-:W-:Y:S01]  /*0cb0*/  IADD3 R19, P0, PT, R19, -0x1, RZ ;  /* 0xffffffff13137810 */ /* 0x000fe20007f1e0ff */
[----:B-1----:R-:W-:-:S03]  /*0cc0*/  FFMA R33, R33, R14, R32 ;  /* 0x0000000e21217223 */ /* 0x002fc60000000020 */
[----:B------:R-:W-:Y:S02]  /*0cd0*/  IADD3.X R18, PT, PT, R18, -0x1, RZ, P0, !PT ;  /* 0xffffffff12127810 */ /* 0x000fe400007fe4ff */
[----:B------:R-:W-:-:S04]  /*0ce0*/  ISETP.NE.U32.AND P0, PT, R19, RZ, PT ;  /* 0x000000ff1300720c */ /* 0x000fc80003f05070 */
[----:B------:R-:W-:Y:S01]  /*0cf0*/  ISETP.NE.AND.EX P0, PT, R18, RZ, PT, P0 ;  /* 0x000000ff1200720c */ /* 0x000fe20003f05300 */
[----:B0-----:R-:W-:-:S04]  /*0d00*/  FFMA R15, R12, R15, R33 ;  /* 0x0000000f0c0f7223 */ /* 0x001fc80000000021 */
[----:B--2---:R-:W-:-:S04]  /*0d10*/  FFMA R8, R8, R31, R15 ;  /* 0x0000001f08087223 */ /* 0x004fc8000000000f */
[----:B------:R-:W-:Y:S01]  /*0d20*/  FFMA R8, R35, R9, R8 ;  /* 0x0000000923087223 */ /* 0x000fe20000000008 */
[----:B------:R-:W-:Y:S02]  /*0d30*/  LEA R16, P1, R6, R16, 0x8 ;  /* 0x0000001006107211 */ /* 0x000fe400078240ff */
[----:B------:R-:W-:Y:S01]  /*0d40*/  IADD3 R26, P2, PT, R26, 0x100, RZ ;  /* 0x000001001a1a7810 */ /* 0x000fe20007f5e0ff */
[----:B---3--:R-:W-:Y:S01]  /*0d50*/  FFMA R13, R13, R10, R8 ;  /* 0x0000000a0d0d7223 */ /* 0x008fe20000000008 */
[----:B------:R-:W-:Y:S02]  /*0d60*/  IADD3.X R17, PT, PT, R17, R5, RZ, P1, !PT ;  /* 0x0000000511117210 */ /* 0x000fe40000ffe4ff */
[----:B------:R-:W-:Y:S01]  /*0d70*/  IADD3.X R27, PT, PT, RZ, R27, RZ, P2, !PT ;  /* 0x0000001bff1b7210 */ /* 0x000fe200017fe4ff */
[----:B------:R-:W-:Y:S01]  /*0d80*/  FFMA R31, R30, R11, R13 ;  /* 0x0000000b1e1f7223 */ /* 0x000fe2000000000d */
[----:B------:R-:W-:Y:S07]  /*0d90*/  @P0 BRA `(.L_x_1) ;  /* 0xfffffff400640947 */ /* 0x000fee000383ffff */
.L_x_0:
[----:B------:R-:W0:Y:S01]  /*0da0*/  LDCU.64 UR4, c[0x0][0x390] ;  /* 0x00007200ff0477ac */ /* 0x000e220008000a00 */
[----:B------:R-:W-:-:S04]  /*0db0*/  IMAD.WIDE.U32 R20, R20, 0x20, R28 ;  /* 0x0000002014147825 */ /* 0x000fc800078e001c */
[----:B------:R-:W-:-:S04]  /*0dc0*/  IMAD.WIDE.U32 R20, R25, R6, R20 ;  /* 0x0000000619147225 */ /* 0x000fc800078e0014 */
[----:B------:R-:W-:Y:S01]  /*0dd0*/  IMAD R7, R25, R7, R21 ;  /* 0x0000000719077224 */ /* 0x000fe200078e0215 */
[----:B0-----:R-:W-:-:S04]  /*0de0*/  LEA R2, P0, R20, UR4, 0x2 ;  /* 0x0000000414027c11 */ /* 0x001fc8000f8010ff */
[----:B------:R-:W-:-:S05]  /*0df0*/  LEA.HI.X R3, R20, UR5, R7, 0x2, P0 ;  /* 0x0000000514037c11 */ /* 0x000fca00080f1407 */
[----:B------:R-:W-:Y:S01]  /*0e00*/  STG.E desc[UR8][R2.64], R31 ;  /* 0x0000001f02007986 */ /* 0x000fe2000c101908 */
[----:B------:R-:W-:Y:S05]  /*0e10*/  EXIT ;  /* 0x000000000000794d */ /* 0x000fea0003800000 */
.L_x_2:
[----:B------:R-:W-:-:S00]  /*0e20*/  BRA `(.L_x_2) ;  /* 0xfffffffc00fc7947 */ /* 0x000fc0000383ffff */
[----:B------:R-:W-:-:S00]  /*0e30*/  NOP ;  /* 0x0000000000007918 */ /* 0x000fc00000000000 */
        /* <DEDUP_REMOVED lines=12> */
.L_x_3:


//--------------------- .nv.shared._Z4ver2PfS_S_x --------------------------
	.section	.nv.shared._Z4ver2PfS_S_x,"aw",@nobits
	.sectionflags	@""
	.align	4
.nv.shared._Z4ver2PfS_S_x:
	.zero		17408


//--------------------- .nv.shared.reserved.0     --------------------------
	.section	.nv.shared.reserved.0,"aw",@nobits
	.weak		__nv_reservedSMEM_offset_0_alias
	.size		__nv_reservedSMEM_offset_0_alias, 0, 64
	.other		__nv_reservedSMEM_offset_0_alias,@"STO_CUDA_RESERVED_SHARED STV_DEFAULT"
__nv_reservedSMEM_offset_0_alias:
	.zero		0
	.zero		64


//--------------------- .nv.constant0._Z4ver2PfS_S_x --------------------------
	.section	.nv.constant0._Z4ver2PfS_S_x,"a",@progbits
	.sectionflags	@""
	.align	4
.nv.constant0._Z4ver2PfS_S_x:
	.zero		928


//--------------------- SYMBOLS --------------------------

	.type		.nv.reservedSmem.offset0,@object
	.size		.nv.reservedSmem.offset0,0x4
	.type		.nv.reservedSmem.cap,@object
	.size		.nv.reservedSmem.cap,0x4
